//
// Generated by NVIDIA NVVM Compiler
//
// Compiler Build ID: CL-36424714
// Cuda compilation tools, release 13.0, V13.0.88
// Based on NVVM 20.0.0
//

.version 9.0
.target sm_100
.address_size 64

	// .globl	_Z9addBucketPiS_

.visible .entry _Z9addBucketPiS_(
	.param .u64 .ptr .align 1 _Z9addBucketPiS__param_0,
	.param .u64 .ptr .align 1 _Z9addBucketPiS__param_1
)
{
	.reg .b32 	%r<4>;
	.reg .b64 	%rd<9>;

	ld.param.u64 	%rd1, [_Z9addBucketPiS__param_0];
	ld.param.u64 	%rd2, [_Z9addBucketPiS__param_1];
	cvta.to.global.u64 	%rd3, %rd2;
	cvta.to.global.u64 	%rd4, %rd1;
	mov.u32 	%r1, %tid.x;
	mul.wide.u32 	%rd5, %r1, 4;
	add.s64 	%rd6, %rd4, %rd5;
	ld.global.u32 	%r2, [%rd6];
	mul.wide.s32 	%rd7, %r2, 4;
	add.s64 	%rd8, %rd3, %rd7;
	atom.global.add.u32 	%r3, [%rd8], 1;
	ret;

}
	// .globl	_Z6addKeyPiS_
.visible .entry _Z6addKeyPiS_(
	.param .u64 .ptr .align 1 _Z6addKeyPiS__param_0,
	.param .u64 .ptr .align 1 _Z6addKeyPiS__param_1
)
{
	.reg .pred 	%p<9>;
	.reg .b32 	%r<18>;
	.reg .b64 	%rd<9>;

	ld.param.u64 	%rd3, [_Z6addKeyPiS__param_0];
	ld.param.u64 	%rd4, [_Z6addKeyPiS__param_1];
	cvta.to.global.u64 	%rd5, %rd4;
	mov.u32 	%r1, %tid.x;
	mul.wide.u32 	%rd6, %r1, 4;
	add.s64 	%rd1, %rd5, %rd6;
	ld.global.u32 	%r5, [%rd1];
	shfl.sync.up.b32	%r6|%p1, %r5, 1, 0, -1;
	setp.eq.s32 	%p2, %r1, 0;
	selp.b32 	%r7, 0, %r6, %p2;
	add.s32 	%r8, %r7, %r5;
	shfl.sync.up.b32	%r9|%p3, %r8, 2, 0, -1;
	setp.lt.u32 	%p4, %r1, 2;
	selp.b32 	%r10, 0, %r9, %p4;
	add.s32 	%r11, %r10, %r8;
	shfl.sync.up.b32	%r12|%p5, %r11, 4, 0, -1;
	setp.lt.u32 	%p6, %r1, 4;
	selp.b32 	%r13, 0, %r12, %p6;
	add.s32 	%r14, %r13, %r11;
	sub.s32 	%r17, %r14, %r5;
	setp.lt.s32 	%p7, %r5, 1;
	@%p7 bra 	$L__BB1_3;
	cvta.to.global.u64 	%rd2, %rd3;
$L__BB1_2:
	add.s32 	%r4, %r17, 1;
	mul.wide.s32 	%rd7, %r17, 4;
	add.s64 	%rd8, %rd2, %rd7;
	st.global.u32 	[%rd8], %r1;
	ld.global.u32 	%r15, [%rd1];
	add.s32 	%r16, %r15, -1;
	st.global.u32 	[%rd1], %r16;
	setp.gt.s32 	%p8, %r15, 1;
	mov.u32 	%r17, %r4;
	@%p8 bra 	$L__BB1_2;
$L__BB1_3:
	ret;

}


// ===== COMPILED SASS (sm_100) =====

	.target	sm_100

	.elftype	@"ET_EXEC"


//--------------------- .note.nv.tkinfo           --------------------------
	.section	.note.nv.tkinfo,"",@"SHT_NOTE"
	.sectionflags	@"SHF_NOTE_NV_TKINFO"
	.tkinfo
        /*0018*/ 	.word	0x00000002
        /*0030*/ 	.string	""
        /*0030*/ 	.string	"ptxas"
        /*0030*/ 	.string	"Cuda compilation tools, release 13.0, V13.0.88"
        /*0030*/ 	.string	"Build cuda_13.0.r13.0/compiler.36424714_0"
        /*0030*/ 	.string	"-arch sm_100 -m 64 "



//--------------------- .note.nv.cuinfo           --------------------------
	.section	.note.nv.cuinfo,"",@"SHT_NOTE"
	.sectionflags	@"SHF_NOTE_NV_CUINFO"
        /*0018*/ 	.short	0x0002
        /*001a*/ 	.short	0x0064
        /*001c*/ 	.short	0x0082
	.zero		2


//--------------------- .nv.info                  --------------------------
	.section	.nv.info,"",@"SHT_CUDA_INFO"
	.align	4


	//----- nvinfo : EIATTR_REGCOUNT
	.align		4
        /*0000*/ 	.byte	0x04, 0x2f
        /*0002*/ 	.short	(.L_1 - .L_0)
	.align		4
.L_0:
        /*0004*/ 	.word	index@(_Z9addBucketPiS_)
        /*0008*/ 	.word	0x0000000a


	//----- nvinfo : EIATTR_FRAME_SIZE
	.align		4
.L_1:
        /*000c*/ 	.byte	0x04, 0x11
        /*000e*/ 	.short	(.L_3 - .L_2)
	.align		4
.L_2:
        /*0010*/ 	.word	index@(_Z9addBucketPiS_)
        /*0014*/ 	.word	0x00000000


	//----- nvinfo : EIATTR_REGCOUNT
	.align		4
.L_3:
        /*0018*/ 	.byte	0x04, 0x2f
        /*001a*/ 	.short	(.L_5 - .L_4)
	.align		4
.L_4:
        /*001c*/ 	.word	index@(_Z6addKeyPiS_)
        /*0020*/ 	.word	0x00000010


	//----- nvinfo : EIATTR_FRAME_SIZE
	.align		4
.L_5:
        /*0024*/ 	.byte	0x04, 0x11
        /*0026*/ 	.short	(.L_7 - .L_6)
	.align		4
.L_6:
        /*0028*/ 	.word	index@(_Z6addKeyPiS_)
        /*002c*/ 	.word	0x00000000


	//----- nvinfo : EIATTR_MIN_STACK_SIZE
	.align		4
.L_7:
        /*0030*/ 	.byte	0x04, 0x12
        /*0032*/ 	.short	(.L_9 - .L_8)
	.align		4
.L_8:
        /*0034*/ 	.word	index@(_Z6addKeyPiS_)
        /*0038*/ 	.word	0x00000000


	//----- nvinfo : EIATTR_MIN_STACK_SIZE
	.align		4
.L_9:
        /*003c*/ 	.byte	0x04, 0x12
        /*003e*/ 	.short	(.L_11 - .L_10)
	.align		4
.L_10:
        /*0040*/ 	.word	index@(_Z9addBucketPiS_)
        /*0044*/ 	.word	0x00000000
.L_11:


//--------------------- .nv.compat                --------------------------
	.section	.nv.compat,"",@"SHT_CUDA_COMPAT_INFO"
	.align	4
        /*0000*/ 	.byte	0x02, 0x09, 0x00, 0x00, 0x02, 0x02, 0x01, 0x00, 0x02, 0x05, 0x05, 0x00, 0x03, 0x07, 0x01, 0x01
        /*0010*/ 	.byte	0x02, 0x03, 0x00, 0x00, 0x02, 0x06, 0x01, 0x00, 0x04, 0x0b, 0x08, 0x00, 0x09, 0x00, 0x00, 0x00
        /*0020*/ 	.byte	0x00, 0x00, 0x00, 0x00


//--------------------- .nv.info._Z6addKeyPiS_    --------------------------
	.section	.nv.info._Z6addKeyPiS_,"",@"SHT_CUDA_INFO"
	.sectionflags	@""
	.align	4


	//----- nvinfo : EIATTR_CUDA_API_VERSION
	.align		4
        /*0000*/ 	.byte	0x04, 0x37
        /*0002*/ 	.short	(.L_13 - .L_12)
.L_12:
        /*0004*/ 	.word	0x00000082


	//----- nvinfo : EIATTR_KPARAM_INFO
	.align		4
.L_13:
        /*0008*/ 	.byte	0x04, 0x17
        /*000a*/ 	.short	(.L_15 - .L_14)
.L_14:
        /*000c*/ 	.word	0x00000000
        /*0010*/ 	.short	0x0001
        /*0012*/ 	.short	0x0008
        /*0014*/ 	.byte	0x00, 0xf5, 0x21, 0x00


	//----- nvinfo : EIATTR_KPARAM_INFO
	.align		4
.L_15:
        /*0018*/ 	.byte	0x04, 0x17
        /*001a*/ 	.short	(.L_17 - .L_16)
.L_16:
        /*001c*/ 	.word	0x00000000
        /*0020*/ 	.short	0x0000
        /*0022*/ 	.short	0x0000
        /*0024*/ 	.byte	0x00, 0xf5, 0x21, 0x00


	//----- nvinfo : EIATTR_SPARSE_MMA_MASK
	.align		4
.L_17:
        /*0028*/ 	.byte	0x03, 0x50
        /*002a*/ 	.short	0x0000


	//----- nvinfo : EIATTR_MAXREG_COUNT
	.align		4
        /*002c*/ 	.byte	0x03, 0x1b
        /*002e*/ 	.short	0x00ff


	//----- nvinfo : EIATTR_MERCURY_ISA_VERSION
	.align		4
        /*0030*/ 	.byte	0x03, 0x5f
        /*0032*/ 	.short	0x0101


	//----- nvinfo : EIATTR_COOP_GROUP_MASK_REGIDS
	.align		4
        /*0034*/ 	.byte	0x04, 0x29
        /*0036*/ 	.short	(.L_19 - .L_18)


	//   ....[0]....
.L_18:
        /*0038*/ 	.word	0xffffffff


	//   ....[1]....
        /*003c*/ 	.word	0xffffffff


	//   ....[2]....
        /*0040*/ 	.word	0xffffffff


	//----- nvinfo : EIATTR_COOP_GROUP_INSTR_OFFSETS
	.align		4
.L_19:
        /*0044*/ 	.byte	0x04, 0x28
        /*0046*/ 	.short	(.L_21 - .L_20)


	//   ....[0]....
.L_20:
        /*0048*/ 	.word	0x00000070


	//   ....[1]....
        /*004c*/ 	.word	0x000000b0


	//   ....[2]....
        /*0050*/ 	.word	0x000000f0


	//----- nvinfo : EIATTR_VRC_CTA_INIT_COUNT
	.align		4
.L_21:
        /*0054*/ 	.byte	0x02, 0x4a
	.zero		1
	.zero		1


	//----- nvinfo : EIATTR_EXIT_INSTR_OFFSETS
	.align		4
        /*0058*/ 	.byte	0x04, 0x1c
        /*005a*/ 	.short	(.L_23 - .L_22)


	//   ....[0]....
.L_22:
        /*005c*/ 	.word	0x00000100


	//   ....[1]....
        /*0060*/ 	.word	0x000001e0


	//----- nvinfo : EIATTR_CRS_STACK_SIZE
	.align		4
.L_23:
        /*0064*/ 	.byte	0x04, 0x1e
        /*0066*/ 	.short	(.L_25 - .L_24)
.L_24:
        /*0068*/ 	.word	0x00000000


	//----- nvinfo : EIATTR_CBANK_PARAM_SIZE
	.align		4
.L_25:
        /*006c*/ 	.byte	0x03, 0x19
        /*006e*/ 	.short	0x0010


	//----- nvinfo : EIATTR_PARAM_CBANK
	.align		4
        /*0070*/ 	.byte	0x04, 0x0a
        /*0072*/ 	.short	(.L_27 - .L_26)
	.align		4
.L_26:
        /*0074*/ 	.word	index@(.nv.constant0._Z6addKeyPiS_)
        /*0078*/ 	.short	0x0380
        /*007a*/ 	.short	0x0010


	//----- nvinfo : EIATTR_SW_WAR
	.align		4
.L_27:
        /*007c*/ 	.byte	0x04, 0x36
        /*007e*/ 	.short	(.L_29 - .L_28)
.L_28:
        /*0080*/ 	.word	0x00000008
.L_29:


//--------------------- .nv.info._Z9addBucketPiS_ --------------------------
	.section	.nv.info._Z9addBucketPiS_,"",@"SHT_CUDA_INFO"
	.sectionflags	@""
	.align	4


	//----- nvinfo : EIATTR_CUDA_API_VERSION
	.align		4
        /*0000*/ 	.byte	0x04, 0x37
        /*0002*/ 	.short	(.L_31 - .L_30)
.L_30:
        /*0004*/ 	.word	0x00000082


	//----- nvinfo : EIATTR_KPARAM_INFO
	.align		4
.L_31:
        /*0008*/ 	.byte	0x04, 0x17
        /*000a*/ 	.short	(.L_33 - .L_32)
.L_32:
        /*000c*/ 	.word	0x00000000
        /*0010*/ 	.short	0x0001
        /*0012*/ 	.short	0x0008
        /*0014*/ 	.byte	0x00, 0xf5, 0x21, 0x00


	//----- nvinfo : EIATTR_KPARAM_INFO
	.align		4
.L_33:
        /*0018*/ 	.byte	0x04, 0x17
        /*001a*/ 	.short	(.L_35 - .L_34)
.L_34:
        /*001c*/ 	.word	0x00000000
        /*0020*/ 	.short	0x0000
        /*0022*/ 	.short	0x0000
        /*0024*/ 	.byte	0x00, 0xf5, 0x21, 0x00


	//----- nvinfo : EIATTR_SPARSE_MMA_MASK
	.align		4
.L_35:
        /*0028*/ 	.byte	0x03, 0x50
        /*002a*/ 	.short	0x0000


	//----- nvinfo : EIATTR_MAXREG_COUNT
	.align		4
        /*002c*/ 	.byte	0x03, 0x1b
        /*002e*/ 	.short	0x00ff


	//----- nvinfo : EIATTR_MERCURY_ISA_VERSION
	.align		4
        /*0030*/ 	.byte	0x03, 0x5f
        /*0032*/ 	.short	0x0101


	//----- nvinfo : EIATTR_VRC_CTA_INIT_COUNT
	.align		4
        /*0034*/ 	.byte	0x02, 0x4a
	.zero		1
	.zero		1


	//----- nvinfo : EIATTR_EXIT_INSTR_OFFSETS
	.align		4
        /*0038*/ 	.byte	0x04, 0x1c
        /*003a*/ 	.short	(.L_37 - .L_36)


	//   ....[0]....
.L_36:
        /*003c*/ 	.word	0x000000a0


	//----- nvinfo : EIATTR_CBANK_PARAM_SIZE
	.align		4
.L_37:
        /*0040*/ 	.byte	0x03, 0x19
        /*0042*/ 	.short	0x0010


	//----- nvinfo : EIATTR_PARAM_CBANK
	.align		4
        /*0044*/ 	.byte	0x04, 0x0a
        /*0046*/ 	.short	(.L_39 - .L_38)
	.align		4
.L_38:
        /*0048*/ 	.word	index@(.nv.constant0._Z9addBucketPiS_)
        /*004c*/ 	.short	0x0380
        /*004e*/ 	.short	0x0010


	//----- nvinfo : EIATTR_SW_WAR
	.align		4
.L_39:
        /*0050*/ 	.byte	0x04, 0x36
        /*0052*/ 	.short	(.L_41 - .L_40)
.L_40:
        /*0054*/ 	.word	0x00000008
.L_41:


//--------------------- .nv.callgraph             --------------------------
	.section	.nv.callgraph,"",@"SHT_CUDA_CALLGRAPH"
	.align	4
	.sectionentsize	8
	.align		4
        /*0000*/ 	.word	0x00000000
	.align		4
        /*0004*/ 	.word	0xffffffff
	.align		4
        /*0008*/ 	.word	0x00000000
	.align		4
        /*000c*/ 	.word	0xfffffffe
	.align		4
        /*0010*/ 	.word	0x00000000
	.align		4
        /*0014*/ 	.word	0xfffffffd
	.align		4
        /*0018*/ 	.word	0x00000000
	.align		4
        /*001c*/ 	.word	0xfffffffc


//--------------------- .text._Z6addKeyPiS_       --------------------------
	.section	.text._Z6addKeyPiS_,"ax",@progbits
	.align	128
        .global         _Z6addKeyPiS_
        .type           _Z6addKeyPiS_,@function
        .size           _Z6addKeyPiS_,(.L_x_3 - _Z6addKeyPiS_)
        .other          _Z6addKeyPiS_,@"STO_CUDA_ENTRY STV_DEFAULT"
_Z6addKeyPiS_:
.text._Z6addKeyPiS_:
[----:B------:R-:W-:Y:S01]  /*0000*/  LDC R1, c[0x0][0x37c] ;  /* 0x0000df00ff017b82 */ /* 0x000fe20000000800 */
[----:B------:R-:W0:Y:S07]  /*0010*/  S2R R13, SR_TID.X ;  /* 0x00000000000d7919 */ /* 0x000e2e0000002100 */
[----:B------:R-:W0:Y:S01]  /*0020*/  LDC.64 R2, c[0x0][0x388] ;  /* 0x0000e200ff027b82 */ /* 0x000e220000000a00 */
[----:B------:R-:W1:Y:S01]  /*0030*/  LDCU.64 UR4, c[0x0][0x358] ;  /* 0x00006b00ff0477ac */ /* 0x000e620008000a00 */
[----:B0-----:R-:W-:-:S05]  /*0040*/  IMAD.WIDE.U32 R2, R13, 0x4, R2 ;  /* 0x000000040d027825 */ /* 0x001fca00078e0002 */
[----:B-1----:R-:W2:Y:S01]  /*0050*/  LDG.E R0, desc[UR4][R2.64] ;  /* 0x0000000402007981 */ /* 0x002ea2000c1e1900 */
[----:B------:R-:W-:-:S03]  /*0060*/  ISETP.NE.AND P0, PT, R13, RZ, PT ;  /* 0x000000ff0d00720c */ /* 0x000fc60003f05270 */
[----:B--2---:R-:W0:Y:S02]  /*0070*/  SHFL.UP PT, R4, R0, 0x1, RZ ;  /* 0x0420000000047989 */ /* 0x004e2400000e00ff */
[----:B0-----:R-:W-:Y:S02]  /*0080*/  SEL R5, R4, RZ, P0 ;  /* 0x000000ff04057207 */ /* 0x001fe40000000000 */
[----:B------:R-:W-:-:S03]  /*0090*/  ISETP.GE.U32.AND P0, PT, R13, 0x2, PT ;  /* 0x000000020d00780c */ /* 0x000fc60003f06070 */
[----:B------:R-:W-:-:S05]  /*00a0*/  IMAD.IADD R5, R0, 0x1, R5 ;  /* 0x0000000100057824 */ /* 0x000fca00078e0205 */
[----:B------:R-:W0:Y:S02]  /*00b0*/  SHFL.UP PT, R4, R5, 0x2, RZ ;  /* 0x0440000005047989 */ /* 0x000e2400000e00ff */
[----:B0-----:R-:W-:Y:S02]  /*00c0*/  SEL R4, R4, RZ, P0 ;  /* 0x000000ff04047207 */ /* 0x001fe40000000000 */
[----:B------:R-:W-:-:S03]  /*00d0*/  ISETP.GE.AND P0, PT, R0, 0x1, PT ;  /* 0x000000010000780c */ /* 0x000fc60003f06270 */
[----:B------:R-:W-:-:S05]  /*00e0*/  IMAD.IADD R9, R5, 0x1, R4 ;  /* 0x0000000105097824 */ /* 0x000fca00078e0204 */
[----:B------:R0:W1:Y:S05]  /*00f0*/  SHFL.UP PT, R4, R9, 0x4, RZ ;  /* 0x0480000009047989 */ /* 0x00006a00000e00ff */
[----:B------:R-:W-:Y:S05]  /*0100*/  @!P0 EXIT ;  /* 0x000000000000894d */ /* 0x000fea0003800000 */
[----:B------:R-:W2:Y:S01]  /*0110*/  LDC.64 R6, c[0x0][0x380] ;  /* 0x0000e000ff067b82 */ /* 0x000ea20000000a00 */
[----:B------:R-:W-:-:S04]  /*0120*/  ISETP.GE.U32.AND P0, PT, R13, 0x4, PT ;  /* 0x000000040d00780c */ /* 0x000fc80003f06070 */
[----:B-1----:R-:W-:-:S04]  /*0130*/  SEL R4, R4, RZ, P0 ;  /* 0x000000ff04047207 */ /* 0x002fc80000000000 */
[----:B------:R-:W-:-:S05]  /*0140*/  IADD3 R4, PT, PT, -R0, R4, R9 ;  /* 0x0000000400047210 */ /* 0x000fca0007ffe109 */
[----:B0-----:R-:W-:-:S07]  /*0150*/  IMAD.MOV.U32 R9, RZ, RZ, R4 ;  /* 0x000000ffff097224 */ /* 0x001fce00078e0004 */
.L_x_0:
[----:B0-2---:R-:W-:-:S05]  /*0160*/  IMAD.WIDE R4, R9, 0x4, R6 ;  /* 0x0000000409047825 */ /* 0x005fca00078e0206 */
[----:B------:R0:W-:Y:S04]  /*0170*/  STG.E desc[UR4][R4.64], R13 ;  /* 0x0000000d04007986 */ /* 0x0001e8000c101904 */
[----:B------:R-:W2:Y:S01]  /*0180*/  LDG.E R0, desc[UR4][R2.64] ;  /* 0x0000000402007981 */ /* 0x000ea2000c1e1900 */
[----:B------:R-:W-:Y:S02]  /*0190*/  VIADD R9, R9, 0x1 ;  /* 0x0000000109097836 */ /* 0x000fe40000000000 */
[C---:B--2---:R-:W-:Y:S01]  /*01a0*/  VIADD R11, R0.reuse, 0xffffffff ;  /* 0xffffffff000b7836 */ /* 0x044fe20000000000 */
[----:B------:R-:W-:-:S04]  /*01b0*/  ISETP.GT.AND P0, PT, R0, 0x1, PT ;  /* 0x000000010000780c */ /* 0x000fc80003f04270 */
[----:B------:R0:W-:Y:S09]  /*01c0*/  STG.E desc[UR4][R2.64], R11 ;  /* 0x0000000b02007986 */ /* 0x0001f2000c101904 */
[----:B------:R-:W-:Y:S05]  /*01d0*/  @P0 BRA `(.L_x_0) ;  /* 0xfffffffc00e00947 */ /* 0x000fea000383ffff */
[----:B------:R-:W-:Y:S05]  /*01e0*/  EXIT ;  /* 0x000000000000794d */ /* 0x000fea0003800000 */
.L_x_1:
[----:B------:R-:W-:-:S00]  /*01f0*/  BRA `(.L_x_1) ;  /* 0xfffffffc00fc7947 */ /* 0x000fc0000383ffff */
[----:B------:R-:W-:-:S00]  /*0200*/  NOP ;  /* 0x0000000000007918 */ /* 0x000fc00000000000 */
[----:B------:R-:W-:-:S00]  /*0210*/  NOP ;  /* 0x0000000000007918 */ /* 0x000fc00000000000 */
[----:B------:R-:W-:-:S00]  /*0220*/  NOP ;  /* 0x0000000000007918 */ /* 0x000fc00000000000 */
[----:B------:R-:W-:-:S00]  /*0230*/  NOP ;  /* 0x0000000000007918 */ /* 0x000fc00000000000 */
[----:B------:R-:W-:-:S00]  /*0240*/  NOP ;  /* 0x0000000000007918 */ /* 0x000fc00000000000 */
[----:B------:R-:W-:-:S00]  /*0250*/  NOP ;  /* 0x0000000000007918 */ /* 0x000fc00000000000 */
[----:B------:R-:W-:-:S00]  /*0260*/  NOP ;  /* 0x0000000000007918 */ /* 0x000fc00000000000 */
[----:B------:R-:W-:-:S00]  /*0270*/  NOP ;  /* 0x0000000000007918 */ /* 0x000fc00000000000 */
.L_x_3:


//--------------------- .text._Z9addBucketPiS_    --------------------------
	.section	.text._Z9addBucketPiS_,"ax",@progbits
	.align	128
        .global         _Z9addBucketPiS_
        .type           _Z9addBucketPiS_,@function
        .size           _Z9addBucketPiS_,(.L_x_4 - _Z9addBucketPiS_)
        .other          _Z9addBucketPiS_,@"STO_CUDA_ENTRY STV_DEFAULT"
_Z9addBucketPiS_:
.text._Z9addBucketPiS_:
[----:B------:R-:W-:Y:S01]  /*0000*/  LDC R1, c[0x0][0x37c] ;  /* 0x0000df00ff017b82 */ /* 0x000fe20000000800 */
[----:B------:R-:W0:Y:S07]  /*0010*/  S2R R5, SR_TID.X ;  /* 0x0000000000057919 */ /* 0x000e2e0000002100 */
[----:B------:R-:W0:Y:S01]  /*0020*/  LDC.64 R2, c[0x0][0x380] ;  /* 0x0000e000ff027b82 */ /* 0x000e220000000a00 */
[----:B------:R-:W1:Y:S01]  /*0030*/  LDCU.64 UR4, c[0x0][0x358] ;  /* 0x00006b00ff0477ac */ /* 0x000e620008000a00 */
[----:B0-----:R-:W-:-:S06]  /*0040*/  IMAD.WIDE.U32 R2, R5, 0x4, R2 ;  /* 0x0000000405027825 */ /* 0x001fcc00078e0002 */
[----:B------:R-:W0:Y:S01]  /*0050*/  LDC.64 R4, c[0x0][0x388] ;  /* 0x0000e200ff047b82 */ /* 0x000e220000000a00 */
[----:B-1----:R-:W0:Y:S01]  /*0060*/  LDG.E R3, desc[UR4][R2.64] ;  /* 0x0000000402037981 */ /* 0x002e22000c1e1900 */
[----:B------:R-:W-:Y:S02]  /*0070*/  HFMA2 R7, -RZ, RZ, 0, 5.9604644775390625e-08 ;  /* 0x00000001ff077431 */ /* 0x000fe400000001ff */
[----:B0-----:R-:W-:-:S05]  /*0080*/  IMAD.WIDE R4, R3, 0x4, R4 ;  /* 0x0000000403047825 */ /* 0x001fca00078e0204 */
[----:B------:R-:W-:Y:S01]  /*0090*/  REDG.E.ADD.STRONG.GPU desc[UR4][R4.64], R7 ;  /* 0x000000070400798e */ /* 0x000fe2000c12e104 */
[----:B------:R-:W-:Y:S05]  /*00a0*/  EXIT ;  /* 0x000000000000794d */ /* 0x000fea0003800000 */
.L_x_2:
        /* <DEDUP_REMOVED lines=13> */
.L_x_4:


//--------------------- .nv.shared.reserved.0     --------------------------
	.section	.nv.shared.reserved.0,"aw",@nobits
	.weak		__nv_reservedSMEM_offset_0_alias
	.size		__nv_reservedSMEM_offset_0_alias, 0, 64
	.other		__nv_reservedSMEM_offset_0_alias,@"STO_CUDA_RESERVED_SHARED STV_DEFAULT"
__nv_reservedSMEM_offset_0_alias:
	.zero		0
	.zero		64


//--------------------- .nv.constant0._Z6addKeyPiS_ --------------------------
	.section	.nv.constant0._Z6addKeyPiS_,"a",@progbits
	.sectionflags	@""
	.align	4
.nv.constant0._Z6addKeyPiS_:
	.zero		912


//--------------------- .nv.constant0._Z9addBucketPiS_ --------------------------
	.section	.nv.constant0._Z9addBucketPiS_,"a",@progbits
	.sectionflags	@""
	.align	4
.nv.constant0._Z9addBucketPiS_:
	.zero		912


//--------------------- SYMBOLS --------------------------

	.type		.nv.reservedSmem.offset0,@object
	.size		.nv.reservedSmem.offset0,0x4
